//
// Generated by NVIDIA NVVM Compiler
//
// Compiler Build ID: CL-36424714
// Cuda compilation tools, release 13.0, V13.0.88
// Based on NVVM 20.0.0
//

.version 9.0
.target sm_100
.address_size 64

	// .globl	_Z8histgramILi200EEvPiS0_
// _ZZ8histgramILi200EEvPiS0_E3bin has been demoted

.visible .entry _Z8histgramILi200EEvPiS0_(
	.param .u64 .ptr .align 1 _Z8histgramILi200EEvPiS0__param_0,
	.param .u64 .ptr .align 1 _Z8histgramILi200EEvPiS0__param_1
)
{
	.reg .pred 	%p<2>;
	.reg .b32 	%r<51>;
	.reg .b64 	%rd<10>;
	// demoted variable
	.shared .align 4 .b8 _ZZ8histgramILi200EEvPiS0_E3bin[1024];
	ld.param.u64 	%rd3, [_Z8histgramILi200EEvPiS0__param_0];
	ld.param.u64 	%rd2, [_Z8histgramILi200EEvPiS0__param_1];
	cvta.to.global.u64 	%rd4, %rd3;
	mov.u32 	%r9, %ctaid.x;
	mov.u32 	%r10, %ntid.x;
	mov.u32 	%r1, %tid.x;
	mad.lo.s32 	%r11, %r9, %r10, %r1;
	shl.b32 	%r12, %r1, 2;
	mov.u32 	%r13, _ZZ8histgramILi200EEvPiS0_E3bin;
	add.s32 	%r2, %r13, %r12;
	mov.b32 	%r50, 0;
	st.shared.u32 	[%r2], %r50;
	bar.sync 	0;
	mul.lo.s32 	%r49, %r11, 200;
	add.s64 	%rd1, %rd4, 16;
$L__BB0_1:
	mul.wide.s32 	%rd5, %r49, 4;
	add.s64 	%rd6, %rd1, %rd5;
	ld.global.u32 	%r14, [%rd6+-16];
	shl.b32 	%r15, %r14, 2;
	add.s32 	%r17, %r13, %r15;
	atom.shared.add.u32 	%r18, [%r17], 1;
	ld.global.u32 	%r19, [%rd6+-12];
	shl.b32 	%r20, %r19, 2;
	add.s32 	%r21, %r13, %r20;
	atom.shared.add.u32 	%r22, [%r21], 1;
	ld.global.u32 	%r23, [%rd6+-8];
	shl.b32 	%r24, %r23, 2;
	add.s32 	%r25, %r13, %r24;
	atom.shared.add.u32 	%r26, [%r25], 1;
	ld.global.u32 	%r27, [%rd6+-4];
	shl.b32 	%r28, %r27, 2;
	add.s32 	%r29, %r13, %r28;
	atom.shared.add.u32 	%r30, [%r29], 1;
	ld.global.u32 	%r31, [%rd6];
	shl.b32 	%r32, %r31, 2;
	add.s32 	%r33, %r13, %r32;
	atom.shared.add.u32 	%r34, [%r33], 1;
	ld.global.u32 	%r35, [%rd6+4];
	shl.b32 	%r36, %r35, 2;
	add.s32 	%r37, %r13, %r36;
	atom.shared.add.u32 	%r38, [%r37], 1;
	ld.global.u32 	%r39, [%rd6+8];
	shl.b32 	%r40, %r39, 2;
	add.s32 	%r41, %r13, %r40;
	atom.shared.add.u32 	%r42, [%r41], 1;
	ld.global.u32 	%r43, [%rd6+12];
	shl.b32 	%r44, %r43, 2;
	add.s32 	%r45, %r13, %r44;
	atom.shared.add.u32 	%r46, [%r45], 1;
	add.s32 	%r50, %r50, 8;
	add.s32 	%r49, %r49, 8;
	setp.ne.s32 	%p1, %r50, 200;
	@%p1 bra 	$L__BB0_1;
	cvta.to.global.u64 	%rd7, %rd2;
	bar.sync 	0;
	mul.wide.u32 	%rd8, %r1, 4;
	add.s64 	%rd9, %rd7, %rd8;
	ld.shared.u32 	%r47, [%r2];
	atom.global.add.u32 	%r48, [%rd9], %r47;
	ret;

}


// ===== COMPILED SASS (sm_100) =====

	.target	sm_100

	.elftype	@"ET_EXEC"


//--------------------- .note.nv.tkinfo           --------------------------
	.section	.note.nv.tkinfo,"",@"SHT_NOTE"
	.sectionflags	@"SHF_NOTE_NV_TKINFO"
	.tkinfo
        /*0018*/ 	.word	0x00000002
        /*0030*/ 	.string	""
        /*0030*/ 	.string	"ptxas"
        /*0030*/ 	.string	"Cuda compilation tools, release 13.0, V13.0.88"
        /*0030*/ 	.string	"Build cuda_13.0.r13.0/compiler.36424714_0"
        /*0030*/ 	.string	"-arch sm_100 -m 64 "



//--------------------- .note.nv.cuinfo           --------------------------
	.section	.note.nv.cuinfo,"",@"SHT_NOTE"
	.sectionflags	@"SHF_NOTE_NV_CUINFO"
        /*0018*/ 	.short	0x0002
        /*001a*/ 	.short	0x0064
        /*001c*/ 	.short	0x0082
	.zero		2


//--------------------- .nv.info                  --------------------------
	.section	.nv.info,"",@"SHT_CUDA_INFO"
	.align	4


	//----- nvinfo : EIATTR_REGCOUNT
	.align		4
        /*0000*/ 	.byte	0x04, 0x2f
        /*0002*/ 	.short	(.L_1 - .L_0)
	.align		4
.L_0:
        /*0004*/ 	.word	index@(_Z8histgramILi200EEvPiS0_)
        /*0008*/ 	.word	0x00000010


	//----- nvinfo : EIATTR_FRAME_SIZE
	.align		4
.L_1:
        /*000c*/ 	.byte	0x04, 0x11
        /*000e*/ 	.short	(.L_3 - .L_2)
	.align		4
.L_2:
        /*0010*/ 	.word	index@(_Z8histgramILi200EEvPiS0_)
        /*0014*/ 	.word	0x00000000


	//----- nvinfo : EIATTR_MIN_STACK_SIZE
	.align		4
.L_3:
        /*0018*/ 	.byte	0x04, 0x12
        /*001a*/ 	.short	(.L_5 - .L_4)
	.align		4
.L_4:
        /*001c*/ 	.word	index@(_Z8histgramILi200EEvPiS0_)
        /*0020*/ 	.word	0x00000000
.L_5:


//--------------------- .nv.compat                --------------------------
	.section	.nv.compat,"",@"SHT_CUDA_COMPAT_INFO"
	.align	4
        /*0000*/ 	.byte	0x02, 0x09, 0x00, 0x00, 0x02, 0x02, 0x01, 0x00, 0x02, 0x05, 0x05, 0x00, 0x03, 0x07, 0x01, 0x01
        /*0010*/ 	.byte	0x02, 0x03, 0x00, 0x00, 0x02, 0x06, 0x01, 0x00, 0x04, 0x0b, 0x08, 0x00, 0x09, 0x00, 0x00, 0x00
        /*0020*/ 	.byte	0x00, 0x00, 0x00, 0x00


//--------------------- .nv.info._Z8histgramILi200EEvPiS0_ --------------------------
	.section	.nv.info._Z8histgramILi200EEvPiS0_,"",@"SHT_CUDA_INFO"
	.sectionflags	@""
	.align	4


	//----- nvinfo : EIATTR_CUDA_API_VERSION
	.align		4
        /*0000*/ 	.byte	0x04, 0x37
        /*0002*/ 	.short	(.L_7 - .L_6)
.L_6:
        /*0004*/ 	.word	0x00000082


	//----- nvinfo : EIATTR_KPARAM_INFO
	.align		4
.L_7:
        /*0008*/ 	.byte	0x04, 0x17
        /*000a*/ 	.short	(.L_9 - .L_8)
.L_8:
        /*000c*/ 	.word	0x00000000
        /*0010*/ 	.short	0x0001
        /*0012*/ 	.short	0x0008
        /*0014*/ 	.byte	0x00, 0xf5, 0x21, 0x00


	//----- nvinfo : EIATTR_KPARAM_INFO
	.align		4
.L_9:
        /*0018*/ 	.byte	0x04, 0x17
        /*001a*/ 	.short	(.L_11 - .L_10)
.L_10:
        /*001c*/ 	.word	0x00000000
        /*0020*/ 	.short	0x0000
        /*0022*/ 	.short	0x0000
        /*0024*/ 	.byte	0x00, 0xf5, 0x21, 0x00


	//----- nvinfo : EIATTR_SPARSE_MMA_MASK
	.align		4
.L_11:
        /*0028*/ 	.byte	0x03, 0x50
        /*002a*/ 	.short	0x0000


	//----- nvinfo : EIATTR_MAXREG_COUNT
	.align		4
        /*002c*/ 	.byte	0x03, 0x1b
        /*002e*/ 	.short	0x00ff


	//----- nvinfo : EIATTR_NUM_BARRIERS
	.align		4
        /*0030*/ 	.byte	0x02, 0x4c
        /*0032*/ 	.byte	0x01
	.zero		1


	//----- nvinfo : EIATTR_MERCURY_ISA_VERSION
	.align		4
        /*0034*/ 	.byte	0x03, 0x5f
        /*0036*/ 	.short	0x0101


	//----- nvinfo : EIATTR_VRC_CTA_INIT_COUNT
	.align		4
        /*0038*/ 	.byte	0x02, 0x4a
	.zero		1
	.zero		1


	//----- nvinfo : EIATTR_EXIT_INSTR_OFFSETS
	.align		4
        /*003c*/ 	.byte	0x04, 0x1c
        /*003e*/ 	.short	(.L_13 - .L_12)


	//   ....[0]....
.L_12:
        /*0040*/ 	.word	0x00000350


	//----- nvinfo : EIATTR_CBANK_PARAM_SIZE
	.align		4
.L_13:
        /*0044*/ 	.byte	0x03, 0x19
        /*0046*/ 	.short	0x0010


	//----- nvinfo : EIATTR_PARAM_CBANK
	.align		4
        /*0048*/ 	.byte	0x04, 0x0a
        /*004a*/ 	.short	(.L_15 - .L_14)
	.align		4
.L_14:
        /*004c*/ 	.word	index@(.nv.constant0._Z8histgramILi200EEvPiS0_)
        /*0050*/ 	.short	0x0380
        /*0052*/ 	.short	0x0010


	//----- nvinfo : EIATTR_SW_WAR
	.align		4
.L_15:
        /*0054*/ 	.byte	0x04, 0x36
        /*0056*/ 	.short	(.L_17 - .L_16)
.L_16:
        /*0058*/ 	.word	0x00000008
.L_17:


//--------------------- .nv.callgraph             --------------------------
	.section	.nv.callgraph,"",@"SHT_CUDA_CALLGRAPH"
	.align	4
	.sectionentsize	8
	.align		4
        /*0000*/ 	.word	0x00000000
	.align		4
        /*0004*/ 	.word	0xffffffff
	.align		4
        /*0008*/ 	.word	0x00000000
	.align		4
        /*000c*/ 	.word	0xfffffffe
	.align		4
        /*0010*/ 	.word	0x00000000
	.align		4
        /*0014*/ 	.word	0xfffffffd
	.align		4
        /*0018*/ 	.word	0x00000000
	.align		4
        /*001c*/ 	.word	0xfffffffc


//--------------------- .text._Z8histgramILi200EEvPiS0_ --------------------------
	.section	.text._Z8histgramILi200EEvPiS0_,"ax",@progbits
	.align	128
        .global         _Z8histgramILi200EEvPiS0_
        .type           _Z8histgramILi200EEvPiS0_,@function
        .size           _Z8histgramILi200EEvPiS0_,(.L_x_2 - _Z8histgramILi200EEvPiS0_)
        .other          _Z8histgramILi200EEvPiS0_,@"STO_CUDA_ENTRY STV_DEFAULT"
_Z8histgramILi200EEvPiS0_:
.text._Z8histgramILi200EEvPiS0_:
[----:B------:R-:W-:Y:S01]  /*0000*/  LDC R1, c[0x0][0x37c] ;  /* 0x0000df00ff017b82 */ /* 0x000fe20000000800 */
[----:B------:R-:W0:Y:S07]  /*0010*/  S2R R13, SR_TID.X ;  /* 0x00000000000d7919 */ /* 0x000e2e0000002100 */
[----:B------:R-:W1:Y:S01]  /*0020*/  S2UR UR5, SR_CgaCtaId ;  /* 0x00000000000579c3 */ /* 0x000e620000008800 */
[----:B------:R-:W-:Y:S01]  /*0030*/  UMOV UR4, 0x400 ;  /* 0x0000040000047882 */ /* 0x000fe20000000000 */
[----:B------:R-:W2:Y:S01]  /*0040*/  LDCU.64 UR6, c[0x0][0x380] ;  /* 0x00007000ff0677ac */ /* 0x000ea20008000a00 */
[----:B------:R-:W3:Y:S05]  /*0050*/  LDCU.64 UR8, c[0x0][0x358] ;  /* 0x00006b00ff0877ac */ /* 0x000eea0008000a00 */
[----:B------:R-:W4:Y:S01]  /*0060*/  LDC R0, c[0x0][0x360] ;  /* 0x0000d800ff007b82 */ /* 0x000f220000000800 */
[----:B--2---:R-:W-:-:S02]  /*0070*/  UIADD3 UR6, UP0, UPT, UR6, 0x10, URZ ;  /* 0x0000001006067890 */ /* 0x004fc4000ff1e0ff */
[----:B-1----:R-:W-:-:S05]  /*0080*/  ULEA UR5, UR5, UR4, 0x18 ;  /* 0x0000000405057291 */ /* 0x002fca000f8ec0ff */
[----:B------:R-:W4:Y:S01]  /*0090*/  S2UR UR4, SR_CTAID.X ;  /* 0x00000000000479c3 */ /* 0x000f220000002500 */
[----:B------:R-:W-:Y:S01]  /*00a0*/  UIADD3.X UR7, UPT, UPT, URZ, UR7, URZ, UP0, !UPT ;  /* 0x00000007ff077290 */ /* 0x000fe200087fe4ff */
[----:B0-----:R-:W-:-:S05]  /*00b0*/  LEA R4, R13, UR5, 0x2 ;  /* 0x000000050d047c11 */ /* 0x001fca000f8e10ff */
[----:B------:R0:W-:Y:S01]  /*00c0*/  STS [R4], RZ ;  /* 0x000000ff04007388 */ /* 0x0001e20000000800 */
[----:B----4-:R-:W-:Y:S01]  /*00d0*/  IMAD R0, R0, UR4, R13 ;  /* 0x0000000400007c24 */ /* 0x010fe2000f8e020d */
[----:B------:R-:W-:-:S03]  /*00e0*/  UMOV UR4, URZ ;  /* 0x000000ff00047c82 */ /* 0x000fc60008000000 */
[----:B------:R-:W-:Y:S01]  /*00f0*/  IMAD R5, R0, 0xc8, RZ ;  /* 0x000000c800057824 */ /* 0x000fe200078e02ff */
[----:B0--3--:R-:W-:Y:S06]  /*0100*/  BAR.SYNC.DEFER_BLOCKING 0x0 ;  /* 0x0000000000007b1d */ /* 0x009fec0000010000 */
.L_x_0:
[----:B------:R-:W-:Y:S02]  /*0110*/  IMAD.U32 R2, RZ, RZ, UR6 ;  /* 0x00000006ff027e24 */ /* 0x000fe4000f8e00ff */
[----:B------:R-:W-:Y:S02]  /*0120*/  IMAD.U32 R3, RZ, RZ, UR7 ;  /* 0x00000007ff037e24 */ /* 0x000fe4000f8e00ff */
[----:B------:R-:W-:-:S05]  /*0130*/  IMAD.WIDE R2, R5, 0x4, R2 ;  /* 0x0000000405027825 */ /* 0x000fca00078e0202 */
[----:B0-----:R-:W2:Y:S04]  /*0140*/  LDG.E R0, desc[UR8][R2.64+-0x10] ;  /* 0xfffff00802007981 */ /* 0x001ea8000c1e1900 */
[----:B------:R-:W3:Y:S04]  /*0150*/  LDG.E R6, desc[UR8][R2.64+-0xc] ;  /* 0xfffff40802067981 */ /* 0x000ee8000c1e1900 */
[----:B------:R-:W4:Y:S04]  /*0160*/  LDG.E R7, desc[UR8][R2.64+-0x8] ;  /* 0xfffff80802077981 */ /* 0x000f28000c1e1900 */
[----:B------:R-:W5:Y:S04]  /*0170*/  LDG.E R8, desc[UR8][R2.64+-0x4] ;  /* 0xfffffc0802087981 */ /* 0x000f68000c1e1900 */
[----:B------:R-:W5:Y:S04]  /*0180*/  LDG.E R9, desc[UR8][R2.64] ;  /* 0x0000000802097981 */ /* 0x000f68000c1e1900 */
[----:B------:R-:W5:Y:S04]  /*0190*/  LDG.E R10, desc[UR8][R2.64+0x4] ;  /* 0x00000408020a7981 */ /* 0x000f68000c1e1900 */
[----:B------:R-:W5:Y:S04]  /*01a0*/  LDG.E R11, desc[UR8][R2.64+0x8] ;  /* 0x00000808020b7981 */ /* 0x000f68000c1e1900 */
[----:B------:R-:W5:Y:S01]  /*01b0*/  LDG.E R12, desc[UR8][R2.64+0xc] ;  /* 0x00000c08020c7981 */ /* 0x000f62000c1e1900 */
[----:B------:R-:W-:Y:S01]  /*01c0*/  UIADD3 UR4, UPT, UPT, UR4, 0x8, URZ ;  /* 0x0000000804047890 */ /* 0x000fe2000fffe0ff */
[----:B------:R-:W-:-:S03]  /*01d0*/  VIADD R5, R5, 0x8 ;  /* 0x0000000805057836 */ /* 0x000fc60000000000 */
[----:B------:R-:W-:Y:S01]  /*01e0*/  UISETP.NE.AND UP0, UPT, UR4, 0xc8, UPT ;  /* 0x000000c80400788c */ /* 0x000fe2000bf05270 */
[----:B--2---:R-:W-:Y:S02]  /*01f0*/  LEA R0, R0, UR5, 0x2 ;  /* 0x0000000500007c11 */ /* 0x004fe4000f8e10ff */
[----:B---3--:R-:W-:-:S03]  /*0200*/  LEA R6, R6, UR5, 0x2 ;  /* 0x0000000506067c11 */ /* 0x008fc6000f8e10ff */
[----:B------:R0:W-:Y:S01]  /*0210*/  ATOMS.POPC.INC.32 RZ, [R0+URZ] ;  /* 0x0000000000ff7f8c */ /* 0x0001e2000d8000ff */
[----:B----4-:R-:W-:-:S03]  /*0220*/  LEA R7, R7, UR5, 0x2 ;  /* 0x0000000507077c11 */ /* 0x010fc6000f8e10ff */
[----:B------:R0:W-:Y:S01]  /*0230*/  ATOMS.POPC.INC.32 RZ, [R6+URZ] ;  /* 0x0000000006ff7f8c */ /* 0x0001e2000d8000ff */
[----:B-----5:R-:W-:-:S03]  /*0240*/  LEA R8, R8, UR5, 0x2 ;  /* 0x0000000508087c11 */ /* 0x020fc6000f8e10ff */
[----:B------:R0:W-:Y:S01]  /*0250*/  ATOMS.POPC.INC.32 RZ, [R7+URZ] ;  /* 0x0000000007ff7f8c */ /* 0x0001e2000d8000ff */
[----:B------:R-:W-:-:S03]  /*0260*/  LEA R9, R9, UR5, 0x2 ;  /* 0x0000000509097c11 */ /* 0x000fc6000f8e10ff */
[----:B------:R0:W-:Y:S01]  /*0270*/  ATOMS.POPC.INC.32 RZ, [R8+URZ] ;  /* 0x0000000008ff7f8c */ /* 0x0001e2000d8000ff */
[----:B------:R-:W-:-:S03]  /*0280*/  LEA R10, R10, UR5, 0x2 ;  /* 0x000000050a0a7c11 */ /* 0x000fc6000f8e10ff */
[----:B------:R0:W-:Y:S01]  /*0290*/  ATOMS.POPC.INC.32 RZ, [R9+URZ] ;  /* 0x0000000009ff7f8c */ /* 0x0001e2000d8000ff */
[----:B------:R-:W-:-:S03]  /*02a0*/  LEA R11, R11, UR5, 0x2 ;  /* 0x000000050b0b7c11 */ /* 0x000fc6000f8e10ff */
[----:B------:R0:W-:Y:S01]  /*02b0*/  ATOMS.POPC.INC.32 RZ, [R10+URZ] ;  /* 0x000000000aff7f8c */ /* 0x0001e2000d8000ff */
[----:B------:R-:W-:-:S03]  /*02c0*/  LEA R12, R12, UR5, 0x2 ;  /* 0x000000050c0c7c11 */ /* 0x000fc6000f8e10ff */
[----:B------:R0:W-:Y:S04]  /*02d0*/  ATOMS.POPC.INC.32 RZ, [R11+URZ] ;  /* 0x000000000bff7f8c */ /* 0x0001e8000d8000ff */
[----:B------:R0:W-:Y:S01]  /*02e0*/  ATOMS.POPC.INC.32 RZ, [R12+URZ] ;  /* 0x000000000cff7f8c */ /* 0x0001e2000d8000ff */
[----:B------:R-:W-:Y:S05]  /*02f0*/  BRA.U UP0, `(.L_x_0) ;  /* 0xfffffffd00847547 */ /* 0x000fea000b83ffff */
[----:B------:R-:W-:Y:S08]  /*0300*/  BAR.SYNC.DEFER_BLOCKING 0x0 ;  /* 0x0000000000007b1d */ /* 0x000ff00000010000 */
[----:B------:R-:W1:Y:S01]  /*0310*/  LDC.64 R2, c[0x0][0x388] ;  /* 0x0000e200ff027b82 */ /* 0x000e620000000a00 */
[----:B------:R-:W2:Y:S01]  /*0320*/  LDS R5, [R4] ;  /* 0x0000000004057984 */ /* 0x000ea20000000800 */
[----:B-1----:R-:W-:-:S05]  /*0330*/  IMAD.WIDE.U32 R2, R13, 0x4, R2 ;  /* 0x000000040d027825 */ /* 0x002fca00078e0002 */
[----:B--2---:R-:W-:Y:S01]  /*0340*/  REDG.E.ADD.STRONG.GPU desc[UR8][R2.64], R5 ;  /* 0x000000050200798e */ /* 0x004fe2000c12e108 */
[----:B------:R-:W-:Y:S05]  /*0350*/  EXIT ;  /* 0x000000000000794d */ /* 0x000fea0003800000 */
.L_x_1:
[----:B------:R-:W-:-:S00]  /*0360*/  BRA `(.L_x_1) ;  /* 0xfffffffc00fc7947 */ /* 0x000fc0000383ffff */
[----:B------:R-:W-:-:S00]  /*0370*/  NOP ;  /* 0x0000000000007918 */ /* 0x000fc00000000000 */
        /* <DEDUP_REMOVED lines=8> */
.L_x_2:


//--------------------- .nv.shared._Z8histgramILi200EEvPiS0_ --------------------------
	.section	.nv.shared._Z8histgramILi200EEvPiS0_,"aw",@nobits
	.sectionflags	@""
	.align	4
.nv.shared._Z8histgramILi200EEvPiS0_:
	.zero		2048


//--------------------- .nv.shared.reserved.0     --------------------------
	.section	.nv.shared.reserved.0,"aw",@nobits
	.weak		__nv_reservedSMEM_offset_0_alias
	.size		__nv_reservedSMEM_offset_0_alias, 0, 64
	.other		__nv_reservedSMEM_offset_0_alias,@"STO_CUDA_RESERVED_SHARED STV_DEFAULT"
__nv_reservedSMEM_offset_0_alias:
	.zero		0
	.zero		64


//--------------------- .nv.constant0._Z8histgramILi200EEvPiS0_ --------------------------
	.section	.nv.constant0._Z8histgramILi200EEvPiS0_,"a",@progbits
	.sectionflags	@""
	.align	4
.nv.constant0._Z8histgramILi200EEvPiS0_:
	.zero		912


//--------------------- SYMBOLS --------------------------

	.type		.nv.reservedSmem.offset0,@object
	.size		.nv.reservedSmem.offset0,0x4
	.type		.nv.reservedSmem.cap,@object
	.size		.nv.reservedSmem.cap,0x4
